//
// Generated by NVIDIA NVVM Compiler
//
// Compiler Build ID: CL-36424714
// Cuda compilation tools, release 13.0, V13.0.88
// Based on NVVM 20.0.0
//

.version 9.0
.target sm_100
.address_size 64

	// .globl	_Z11scan_kernelPKfPfii

.visible .entry _Z11scan_kernelPKfPfii(
	.param .u64 .ptr .align 1 _Z11scan_kernelPKfPfii_param_0,
	.param .u64 .ptr .align 1 _Z11scan_kernelPKfPfii_param_1,
	.param .u32 _Z11scan_kernelPKfPfii_param_2,
	.param .u32 _Z11scan_kernelPKfPfii_param_3
)
{
	.reg .pred 	%p<11>;
	.reg .b32 	%r<42>;
	.reg .b32 	%f<83>;
	.reg .b64 	%rd<16>;

	ld.param.u64 	%rd4, [_Z11scan_kernelPKfPfii_param_0];
	ld.param.u64 	%rd3, [_Z11scan_kernelPKfPfii_param_1];
	ld.param.u32 	%r27, [_Z11scan_kernelPKfPfii_param_2];
	ld.param.u32 	%r26, [_Z11scan_kernelPKfPfii_param_3];
	cvta.to.global.u64 	%rd1, %rd4;
	mov.u32 	%r28, %ctaid.x;
	mov.u32 	%r29, %ntid.x;
	mov.u32 	%r30, %tid.x;
	mad.lo.s32 	%r1, %r28, %r29, %r30;
	div.s32 	%r2, %r1, %r26;
	mul.lo.s32 	%r31, %r2, %r26;
	sub.s32 	%r3, %r1, %r31;
	setp.ge.s32 	%p1, %r2, %r27;
	@%p1 bra 	$L__BB0_15;
	setp.lt.s32 	%p2, %r3, 0;
	mov.f32 	%f82, 0f00000000;
	@%p2 bra 	$L__BB0_14;
	add.s32 	%r5, %r3, 1;
	and.b32  	%r6, %r5, 15;
	setp.lt.u32 	%p3, %r3, 15;
	mov.f32 	%f82, 0f00000000;
	mov.b32 	%r38, 0;
	@%p3 bra 	$L__BB0_5;
	and.b32  	%r38, %r5, -16;
	neg.s32 	%r36, %r38;
	add.s64 	%rd2, %rd1, 32;
	mov.f32 	%f82, 0f00000000;
	mov.u32 	%r35, %r31;
$L__BB0_4:
	.pragma "nounroll";
	mul.wide.s32 	%rd5, %r35, 4;
	add.s64 	%rd6, %rd2, %rd5;
	ld.global.f32 	%f18, [%rd6+-32];
	add.f32 	%f19, %f82, %f18;
	ld.global.f32 	%f20, [%rd6+-28];
	add.f32 	%f21, %f19, %f20;
	ld.global.f32 	%f22, [%rd6+-24];
	add.f32 	%f23, %f21, %f22;
	ld.global.f32 	%f24, [%rd6+-20];
	add.f32 	%f25, %f23, %f24;
	ld.global.f32 	%f26, [%rd6+-16];
	add.f32 	%f27, %f25, %f26;
	ld.global.f32 	%f28, [%rd6+-12];
	add.f32 	%f29, %f27, %f28;
	ld.global.f32 	%f30, [%rd6+-8];
	add.f32 	%f31, %f29, %f30;
	ld.global.f32 	%f32, [%rd6+-4];
	add.f32 	%f33, %f31, %f32;
	ld.global.f32 	%f34, [%rd6];
	add.f32 	%f35, %f33, %f34;
	ld.global.f32 	%f36, [%rd6+4];
	add.f32 	%f37, %f35, %f36;
	ld.global.f32 	%f38, [%rd6+8];
	add.f32 	%f39, %f37, %f38;
	ld.global.f32 	%f40, [%rd6+12];
	add.f32 	%f41, %f39, %f40;
	ld.global.f32 	%f42, [%rd6+16];
	add.f32 	%f43, %f41, %f42;
	ld.global.f32 	%f44, [%rd6+20];
	add.f32 	%f45, %f43, %f44;
	ld.global.f32 	%f46, [%rd6+24];
	add.f32 	%f47, %f45, %f46;
	ld.global.f32 	%f48, [%rd6+28];
	add.f32 	%f82, %f47, %f48;
	add.s32 	%r36, %r36, 16;
	add.s32 	%r35, %r35, 16;
	setp.ne.s32 	%p4, %r36, 0;
	@%p4 bra 	$L__BB0_4;
$L__BB0_5:
	setp.eq.s32 	%p5, %r6, 0;
	@%p5 bra 	$L__BB0_14;
	and.b32  	%r14, %r5, 7;
	setp.lt.u32 	%p6, %r6, 8;
	@%p6 bra 	$L__BB0_8;
	add.s32 	%r33, %r38, %r31;
	mul.wide.s32 	%rd7, %r33, 4;
	add.s64 	%rd8, %rd1, %rd7;
	ld.global.f32 	%f50, [%rd8];
	add.f32 	%f51, %f82, %f50;
	ld.global.f32 	%f52, [%rd8+4];
	add.f32 	%f53, %f51, %f52;
	ld.global.f32 	%f54, [%rd8+8];
	add.f32 	%f55, %f53, %f54;
	ld.global.f32 	%f56, [%rd8+12];
	add.f32 	%f57, %f55, %f56;
	ld.global.f32 	%f58, [%rd8+16];
	add.f32 	%f59, %f57, %f58;
	ld.global.f32 	%f60, [%rd8+20];
	add.f32 	%f61, %f59, %f60;
	ld.global.f32 	%f62, [%rd8+24];
	add.f32 	%f63, %f61, %f62;
	ld.global.f32 	%f64, [%rd8+28];
	add.f32 	%f82, %f63, %f64;
	add.s32 	%r38, %r38, 8;
$L__BB0_8:
	setp.eq.s32 	%p7, %r14, 0;
	@%p7 bra 	$L__BB0_14;
	and.b32  	%r17, %r5, 3;
	setp.lt.u32 	%p8, %r14, 4;
	@%p8 bra 	$L__BB0_11;
	add.s32 	%r34, %r38, %r31;
	mul.wide.s32 	%rd9, %r34, 4;
	add.s64 	%rd10, %rd1, %rd9;
	ld.global.f32 	%f66, [%rd10];
	add.f32 	%f67, %f82, %f66;
	ld.global.f32 	%f68, [%rd10+4];
	add.f32 	%f69, %f67, %f68;
	ld.global.f32 	%f70, [%rd10+8];
	add.f32 	%f71, %f69, %f70;
	ld.global.f32 	%f72, [%rd10+12];
	add.f32 	%f82, %f71, %f72;
	add.s32 	%r38, %r38, 4;
$L__BB0_11:
	setp.eq.s32 	%p9, %r17, 0;
	@%p9 bra 	$L__BB0_14;
	add.s32 	%r41, %r38, %r31;
	neg.s32 	%r40, %r17;
$L__BB0_13:
	.pragma "nounroll";
	mul.wide.s32 	%rd11, %r41, 4;
	add.s64 	%rd12, %rd1, %rd11;
	ld.global.f32 	%f73, [%rd12];
	add.f32 	%f82, %f82, %f73;
	add.s32 	%r41, %r41, 1;
	add.s32 	%r40, %r40, 1;
	setp.ne.s32 	%p10, %r40, 0;
	@%p10 bra 	$L__BB0_13;
$L__BB0_14:
	cvta.to.global.u64 	%rd13, %rd3;
	mul.wide.s32 	%rd14, %r1, 4;
	add.s64 	%rd15, %rd13, %rd14;
	st.global.f32 	[%rd15], %f82;
$L__BB0_15:
	ret;

}


// ===== COMPILED SASS (sm_100) =====

	.target	sm_100

	.elftype	@"ET_EXEC"


//--------------------- .note.nv.tkinfo           --------------------------
	.section	.note.nv.tkinfo,"",@"SHT_NOTE"
	.sectionflags	@"SHF_NOTE_NV_TKINFO"
	.tkinfo
        /*0018*/ 	.word	0x00000002
        /*0030*/ 	.string	""
        /*0030*/ 	.string	"ptxas"
        /*0030*/ 	.string	"Cuda compilation tools, release 13.0, V13.0.88"
        /*0030*/ 	.string	"Build cuda_13.0.r13.0/compiler.36424714_0"
        /*0030*/ 	.string	"-arch sm_100 -m 64 "



//--------------------- .note.nv.cuinfo           --------------------------
	.section	.note.nv.cuinfo,"",@"SHT_NOTE"
	.sectionflags	@"SHF_NOTE_NV_CUINFO"
        /*0018*/ 	.short	0x0002
        /*001a*/ 	.short	0x0064
        /*001c*/ 	.short	0x0082
	.zero		2


//--------------------- .nv.info                  --------------------------
	.section	.nv.info,"",@"SHT_CUDA_INFO"
	.align	4


	//----- nvinfo : EIATTR_REGCOUNT
	.align		4
        /*0000*/ 	.byte	0x04, 0x2f
        /*0002*/ 	.short	(.L_1 - .L_0)
	.align		4
.L_0:
        /*0004*/ 	.word	index@(_Z11scan_kernelPKfPfii)
        /*0008*/ 	.word	0x0000001e


	//----- nvinfo : EIATTR_FRAME_SIZE
	.align		4
.L_1:
        /*000c*/ 	.byte	0x04, 0x11
        /*000e*/ 	.short	(.L_3 - .L_2)
	.align		4
.L_2:
        /*0010*/ 	.word	index@(_Z11scan_kernelPKfPfii)
        /*0014*/ 	.word	0x00000000


	//----- nvinfo : EIATTR_MIN_STACK_SIZE
	.align		4
.L_3:
        /*0018*/ 	.byte	0x04, 0x12
        /*001a*/ 	.short	(.L_5 - .L_4)
	.align		4
.L_4:
        /*001c*/ 	.word	index@(_Z11scan_kernelPKfPfii)
        /*0020*/ 	.word	0x00000000
.L_5:


//--------------------- .nv.compat                --------------------------
	.section	.nv.compat,"",@"SHT_CUDA_COMPAT_INFO"
	.align	4
        /*0000*/ 	.byte	0x02, 0x09, 0x00, 0x00, 0x02, 0x02, 0x01, 0x00, 0x02, 0x05, 0x05, 0x00, 0x03, 0x07, 0x01, 0x01
        /*0010*/ 	.byte	0x02, 0x03, 0x00, 0x00, 0x02, 0x06, 0x01, 0x00, 0x04, 0x0b, 0x08, 0x00, 0x09, 0x00, 0x00, 0x00
        /*0020*/ 	.byte	0x00, 0x00, 0x00, 0x00


//--------------------- .nv.info._Z11scan_kernelPKfPfii --------------------------
	.section	.nv.info._Z11scan_kernelPKfPfii,"",@"SHT_CUDA_INFO"
	.sectionflags	@""
	.align	4


	//----- nvinfo : EIATTR_CUDA_API_VERSION
	.align		4
        /*0000*/ 	.byte	0x04, 0x37
        /*0002*/ 	.short	(.L_7 - .L_6)
.L_6:
        /*0004*/ 	.word	0x00000082


	//----- nvinfo : EIATTR_KPARAM_INFO
	.align		4
.L_7:
        /*0008*/ 	.byte	0x04, 0x17
        /*000a*/ 	.short	(.L_9 - .L_8)
.L_8:
        /*000c*/ 	.word	0x00000000
        /*0010*/ 	.short	0x0003
        /*0012*/ 	.short	0x0014
        /*0014*/ 	.byte	0x00, 0xf0, 0x11, 0x00


	//----- nvinfo : EIATTR_KPARAM_INFO
	.align		4
.L_9:
        /*0018*/ 	.byte	0x04, 0x17
        /*001a*/ 	.short	(.L_11 - .L_10)
.L_10:
        /*001c*/ 	.word	0x00000000
        /*0020*/ 	.short	0x0002
        /*0022*/ 	.short	0x0010
        /*0024*/ 	.byte	0x00, 0xf0, 0x11, 0x00


	//----- nvinfo : EIATTR_KPARAM_INFO
	.align		4
.L_11:
        /*0028*/ 	.byte	0x04, 0x17
        /*002a*/ 	.short	(.L_13 - .L_12)
.L_12:
        /*002c*/ 	.word	0x00000000
        /*0030*/ 	.short	0x0001
        /*0032*/ 	.short	0x0008
        /*0034*/ 	.byte	0x00, 0xf5, 0x21, 0x00


	//----- nvinfo : EIATTR_KPARAM_INFO
	.align		4
.L_13:
        /*0038*/ 	.byte	0x04, 0x17
        /*003a*/ 	.short	(.L_15 - .L_14)
.L_14:
        /*003c*/ 	.word	0x00000000
        /*0040*/ 	.short	0x0000
        /*0042*/ 	.short	0x0000
        /*0044*/ 	.byte	0x00, 0xf5, 0x21, 0x00


	//----- nvinfo : EIATTR_SPARSE_MMA_MASK
	.align		4
.L_15:
        /*0048*/ 	.byte	0x03, 0x50
        /*004a*/ 	.short	0x0000


	//----- nvinfo : EIATTR_MAXREG_COUNT
	.align		4
        /*004c*/ 	.byte	0x03, 0x1b
        /*004e*/ 	.short	0x00ff


	//----- nvinfo : EIATTR_MERCURY_ISA_VERSION
	.align		4
        /*0050*/ 	.byte	0x03, 0x5f
        /*0052*/ 	.short	0x0101


	//----- nvinfo : EIATTR_VRC_CTA_INIT_COUNT
	.align		4
        /*0054*/ 	.byte	0x02, 0x4a
	.zero		1
	.zero		1


	//----- nvinfo : EIATTR_EXIT_INSTR_OFFSETS
	.align		4
        /*0058*/ 	.byte	0x04, 0x1c
        /*005a*/ 	.short	(.L_17 - .L_16)


	//   ....[0]....
.L_16:
        /*005c*/ 	.word	0x00000200


	//   ....[1]....
        /*0060*/ 	.word	0x00000990


	//----- nvinfo : EIATTR_CRS_STACK_SIZE
	.align		4
.L_17:
        /*0064*/ 	.byte	0x04, 0x1e
        /*0066*/ 	.short	(.L_19 - .L_18)
.L_18:
        /*0068*/ 	.word	0x00000000


	//----- nvinfo : EIATTR_CBANK_PARAM_SIZE
	.align		4
.L_19:
        /*006c*/ 	.byte	0x03, 0x19
        /*006e*/ 	.short	0x0018


	//----- nvinfo : EIATTR_PARAM_CBANK
	.align		4
        /*0070*/ 	.byte	0x04, 0x0a
        /*0072*/ 	.short	(.L_21 - .L_20)
	.align		4
.L_20:
        /*0074*/ 	.word	index@(.nv.constant0._Z11scan_kernelPKfPfii)
        /*0078*/ 	.short	0x0380
        /*007a*/ 	.short	0x0018


	//----- nvinfo : EIATTR_SW_WAR
	.align		4
.L_21:
        /*007c*/ 	.byte	0x04, 0x36
        /*007e*/ 	.short	(.L_23 - .L_22)
.L_22:
        /*0080*/ 	.word	0x00000008
.L_23:


//--------------------- .nv.callgraph             --------------------------
	.section	.nv.callgraph,"",@"SHT_CUDA_CALLGRAPH"
	.align	4
	.sectionentsize	8
	.align		4
        /*0000*/ 	.word	0x00000000
	.align		4
        /*0004*/ 	.word	0xffffffff
	.align		4
        /*0008*/ 	.word	0x00000000
	.align		4
        /*000c*/ 	.word	0xfffffffe
	.align		4
        /*0010*/ 	.word	0x00000000
	.align		4
        /*0014*/ 	.word	0xfffffffd
	.align		4
        /*0018*/ 	.word	0x00000000
	.align		4
        /*001c*/ 	.word	0xfffffffc


//--------------------- .text._Z11scan_kernelPKfPfii --------------------------
	.section	.text._Z11scan_kernelPKfPfii,"ax",@progbits
	.align	128
        .global         _Z11scan_kernelPKfPfii
        .type           _Z11scan_kernelPKfPfii,@function
        .size           _Z11scan_kernelPKfPfii,(.L_x_11 - _Z11scan_kernelPKfPfii)
        .other          _Z11scan_kernelPKfPfii,@"STO_CUDA_ENTRY STV_DEFAULT"
_Z11scan_kernelPKfPfii:
.text._Z11scan_kernelPKfPfii:
[----:B------:R-:W-:Y:S08]  /*0000*/  LDC R1, c[0x0][0x37c] ;  /* 0x0000df00ff017b82 */ /* 0x000ff00000000800 */
[----:B------:R-:W0:Y:S01]  /*0010*/  LDC R6, c[0x0][0x394] ;  /* 0x0000e500ff067b82 */ /* 0x000e220000000800 */
[----:B------:R-:W1:Y:S07]  /*0020*/  S2R R5, SR_TID.X ;  /* 0x0000000000057919 */ /* 0x000e6e0000002100 */
[----:B------:R-:W1:Y:S08]  /*0030*/  S2UR UR4, SR_CTAID.X ;  /* 0x00000000000479c3 */ /* 0x000e700000002500 */
[----:B------:R-:W1:Y:S01]  /*0040*/  LDC R0, c[0x0][0x360] ;  /* 0x0000d800ff007b82 */ /* 0x000e620000000800 */
[----:B0-----:R-:W-:-:S04]  /*0050*/  IABS R7, R6 ;  /* 0x0000000600077213 */ /* 0x001fc80000000000 */
[----:B------:R-:W0:Y:S01]  /*0060*/  I2F.RP R4, R7 ;  /* 0x0000000700047306 */ /* 0x000e220000209400 */
[----:B-1----:R-:W-:Y:S01]  /*0070*/  IMAD R0, R0, UR4, R5 ;  /* 0x0000000400007c24 */ /* 0x002fe2000f8e0205 */
[----:B------:R-:W1:Y:S06]  /*0080*/  LDCU UR4, c[0x0][0x390] ;  /* 0x00007200ff0477ac */ /* 0x000e6c0008000800 */
[----:B0-----:R-:W0:Y:S02]  /*0090*/  MUFU.RCP R4, R4 ;  /* 0x0000000400047308 */ /* 0x001e240000001000 */
[----:B0-----:R-:W-:-:S02]  /*00a0*/  IADD3 R2, PT, PT, R4, 0xffffffe, RZ ;  /* 0x0ffffffe04027810 */ /* 0x001fc40007ffe0ff */
[----:B------:R-:W-:-:S04]  /*00b0*/  IABS R4, R0 ;  /* 0x0000000000047213 */ /* 0x000fc80000000000 */
[----:B------:R0:W2:Y:S02]  /*00c0*/  F2I.FTZ.U32.TRUNC.NTZ R3, R2 ;  /* 0x0000000200037305 */ /* 0x0000a4000021f000 */
[----:B0-----:R-:W-:Y:S01]  /*00d0*/  HFMA2 R2, -RZ, RZ, 0, 0 ;  /* 0x00000000ff027431 */ /* 0x001fe200000001ff */
[----:B--2---:R-:W-:-:S05]  /*00e0*/  IADD3 R8, PT, PT, RZ, -R3, RZ ;  /* 0x80000003ff087210 */ /* 0x004fca0007ffe0ff */
[----:B------:R-:W-:-:S04]  /*00f0*/  IMAD R5, R8, R7, RZ ;  /* 0x0000000708057224 */ /* 0x000fc800078e02ff */
[----:B------:R-:W-:-:S06]  /*0100*/  IMAD.HI.U32 R3, R3, R5, R2 ;  /* 0x0000000503037227 */ /* 0x000fcc00078e0002 */
[----:B------:R-:W-:-:S05]  /*0110*/  IMAD.HI.U32 R3, R3, R4, RZ ;  /* 0x0000000403037227 */ /* 0x000fca00078e00ff */
[----:B------:R-:W-:-:S05]  /*0120*/  IADD3 R5, PT, PT, -R3, RZ, RZ ;  /* 0x000000ff03057210 */ /* 0x000fca0007ffe1ff */
[----:B------:R-:W-:-:S05]  /*0130*/  IMAD R2, R7, R5, R4 ;  /* 0x0000000507027224 */ /* 0x000fca00078e0204 */
[----:B------:R-:W-:-:S13]  /*0140*/  ISETP.GT.U32.AND P2, PT, R7, R2, PT ;  /* 0x000000020700720c */ /* 0x000fda0003f44070 */
[----:B------:R-:W-:Y:S01]  /*0150*/  @!P2 IMAD.IADD R2, R2, 0x1, -R7 ;  /* 0x000000010202a824 */ /* 0x000fe200078e0a07 */
[----:B------:R-:W-:Y:S02]  /*0160*/  @!P2 IADD3 R3, PT, PT, R3, 0x1, RZ ;  /* 0x000000010303a810 */ /* 0x000fe40007ffe0ff */
[----:B------:R-:W-:Y:S02]  /*0170*/  ISETP.NE.AND P2, PT, R6, RZ, PT ;  /* 0x000000ff0600720c */ /* 0x000fe40003f45270 */
[----:B------:R-:W-:Y:S02]  /*0180*/  ISETP.GE.U32.AND P0, PT, R2, R7, PT ;  /* 0x000000070200720c */ /* 0x000fe40003f06070 */
[----:B------:R-:W-:-:S04]  /*0190*/  LOP3.LUT R2, R0, R6, RZ, 0x3c, !PT ;  /* 0x0000000600027212 */ /* 0x000fc800078e3cff */
[----:B------:R-:W-:-:S07]  /*01a0*/  ISETP.GE.AND P1, PT, R2, RZ, PT ;  /* 0x000000ff0200720c */ /* 0x000fce0003f26270 */
[----:B------:R-:W-:-:S06]  /*01b0*/  @P0 IADD3 R3, PT, PT, R3, 0x1, RZ ;  /* 0x0000000103030810 */ /* 0x000fcc0007ffe0ff */
[----:B------:R-:W-:Y:S02]  /*01c0*/  @!P1 IADD3 R3, PT, PT, -R3, RZ, RZ ;  /* 0x000000ff03039210 */ /* 0x000fe40007ffe1ff */
[----:B------:R-:W-:-:S04]  /*01d0*/  @!P2 LOP3.LUT R3, RZ, R6, RZ, 0x33, !PT ;  /* 0x00000006ff03a212 */ /* 0x000fc800078e33ff */
[C---:B-1----:R-:W-:Y:S01]  /*01e0*/  ISETP.GE.AND P0, PT, R3.reuse, UR4, PT ;  /* 0x0000000403007c0c */ /* 0x042fe2000bf06270 */
[----:B------:R-:W-:-:S12]  /*01f0*/  IMAD R7, R3, R6, RZ ;  /* 0x0000000603077224 */ /* 0x000fd800078e02ff */
[----:B------:R-:W-:Y:S05]  /*0200*/  @P0 EXIT ;  /* 0x000000000000094d */ /* 0x000fea0003800000 */
[----:B------:R-:W-:Y:S01]  /*0210*/  IMAD.IADD R2, R0, 0x1, -R7 ;  /* 0x0000000100027824 */ /* 0x000fe200078e0a07 */
[----:B------:R-:W0:Y:S01]  /*0220*/  LDCU.64 UR4, c[0x0][0x358] ;  /* 0x00006b00ff0477ac */ /* 0x000e220008000a00 */
[----:B------:R-:W-:Y:S01]  /*0230*/  BSSY.RECONVERGENT B0, `(.L_x_0) ;  /* 0x0000072000007945 */ /* 0x000fe20003800200 */
[----:B------:R-:W-:Y:S02]  /*0240*/  MOV R6, RZ ;  /* 0x000000ff00067202 */ /* 0x000fe40000000f00 */
[----:B------:R-:W-:-:S13]  /*0250*/  ISETP.GE.AND P0, PT, R2, RZ, PT ;  /* 0x000000ff0200720c */ /* 0x000fda0003f06270 */
[----:B------:R-:W-:Y:S05]  /*0260*/  @!P0 BRA `(.L_x_1) ;  /* 0x0000000400b88947 */ /* 0x000fea0003800000 */
[C---:B------:R-:W-:Y:S01]  /*0270*/  ISETP.GE.U32.AND P1, PT, R2.reuse, 0xf, PT ;  /* 0x0000000f0200780c */ /* 0x040fe20003f26070 */
[----:B------:R-:W-:Y:S01]  /*0280*/  BSSY.RECONVERGENT B1, `(.L_x_2) ;  /* 0x0000033000017945 */ /* 0x000fe20003800200 */
[----:B------:R-:W-:Y:S01]  /*0290*/  IADD3 R9, PT, PT, R2, 0x1, RZ ;  /* 0x0000000102097810 */ /* 0x000fe20007ffe0ff */
[----:B------:R-:W-:Y:S01]  /*02a0*/  IMAD.MOV.U32 R8, RZ, RZ, RZ ;  /* 0x000000ffff087224 */ /* 0x000fe200078e00ff */
[----:B------:R-:W-:Y:S02]  /*02b0*/  MOV R6, RZ ;  /* 0x000000ff00067202 */ /* 0x000fe40000000f00 */
[----:B------:R-:W-:-:S04]  /*02c0*/  LOP3.LUT R26, R9, 0xf, RZ, 0xc0, !PT ;  /* 0x0000000f091a7812 */ /* 0x000fc800078ec0ff */
[----:B------:R-:W-:-:S03]  /*02d0*/  ISETP.NE.AND P0, PT, R26, RZ, PT ;  /* 0x000000ff1a00720c */ /* 0x000fc60003f05270 */
[----:B------:R-:W-:Y:S10]  /*02e0*/  @!P1 BRA `(.L_x_3) ;  /* 0x0000000000b09947 */ /* 0x000ff40003800000 */
[----:B------:R-:W1:Y:S01]  /*02f0*/  LDC.64 R2, c[0x0][0x380] ;  /* 0x0000e000ff027b82 */ /* 0x000e620000000a00 */
[----:B------:R-:W-:Y:S01]  /*0300*/  LOP3.LUT R8, R9, 0xfffffff0, RZ, 0xc0, !PT ;  /* 0xfffffff009087812 */ /* 0x000fe200078ec0ff */
[----:B------:R-:W-:Y:S01]  /*0310*/  HFMA2 R6, -RZ, RZ, 0, 0 ;  /* 0x00000000ff067431 */ /* 0x000fe200000001ff */
[----:B------:R-:W-:Y:S02]  /*0320*/  MOV R11, R7 ;  /* 0x00000007000b7202 */ /* 0x000fe40000000f00 */
[----:B------:R-:W-:Y:S02]  /*0330*/  IADD3 R27, PT, PT, -R8, RZ, RZ ;  /* 0x000000ff081b7210 */ /* 0x000fe40007ffe1ff */
[----:B-1----:R-:W-:-:S04]  /*0340*/  IADD3 R2, P1, PT, R2, 0x20, RZ ;  /* 0x0000002002027810 */ /* 0x002fc80007f3e0ff */
[----:B------:R-:W-:-:S09]  /*0350*/  IADD3.X R3, PT, PT, RZ, R3, RZ, P1, !PT ;  /* 0x00000003ff037210 */ /* 0x000fd20000ffe4ff */
.L_x_4:
[----:B------:R-:W-:-:S05]  /*0360*/  IMAD.WIDE R4, R11, 0x4, R2 ;  /* 0x000000040b047825 */ /* 0x000fca00078e0202 */
[----:B0-----:R-:W2:Y:S04]  /*0370*/  LDG.E R23, desc[UR4][R4.64+-0x20] ;  /* 0xffffe00404177981 */ /* 0x001ea8000c1e1900 */
[----:B------:R-:W3:Y:S04]  /*0380*/  LDG.E R25, desc[UR4][R4.64+-0x1c] ;  /* 0xffffe40404197981 */ /* 0x000ee8000c1e1900 */
[----:B------:R-:W4:Y:S04]  /*0390*/  LDG.E R22, desc[UR4][R4.64+-0x18] ;  /* 0xffffe80404167981 */ /* 0x000f28000c1e1900 */
[----:B------:R-:W5:Y:S04]  /*03a0*/  LDG.E R21, desc[UR4][R4.64+-0x14] ;  /* 0xffffec0404157981 */ /* 0x000f68000c1e1900 */
        /* <DEDUP_REMOVED lines=9> */
[----:B------:R-:W5:Y:S01]  /*0440*/  LDG.E R10, desc[UR4][R4.64+0x14] ;  /* 0x00001404040a7981 */ /* 0x000f62000c1e1900 */
[----:B--2---:R-:W-:-:S03]  /*0450*/  FADD R24, R23, R6 ;  /* 0x0000000617187221 */ /* 0x004fc60000000000 */
[----:B------:R-:W2:Y:S04]  /*0460*/  LDG.E R6, desc[UR4][R4.64+0x18] ;  /* 0x0000180404067981 */ /* 0x000ea8000c1e1900 */
[----:B------:R-:W2:Y:S01]  /*0470*/  LDG.E R23, desc[UR4][R4.64+0x1c] ;  /* 0x00001c0404177981 */ /* 0x000ea2000c1e1900 */
[----:B---3--:R-:W-:Y:S01]  /*0480*/  FADD R25, R24, R25 ;  /* 0x0000001918197221 */ /* 0x008fe20000000000 */
[----:B------:R-:W-:Y:S01]  /*0490*/  VIADD R27, R27, 0x10 ;  /* 0x000000101b1b7836 */ /* 0x000fe20000000000 */
[----:B------:R-:W-:Y:S02]  /*04a0*/  IADD3 R11, PT, PT, R11, 0x10, RZ ;  /* 0x000000100b0b7810 */ /* 0x000fe40007ffe0ff */
[----:B----4-:R-:W-:Y:S02]  /*04b0*/  FADD R22, R25, R22 ;  /* 0x0000001619167221 */ /* 0x010fe40000000000 */
[----:B------:R-:W-:-:S02]  /*04c0*/  ISETP.NE.AND P1, PT, R27, RZ, PT ;  /* 0x000000ff1b00720c */ /* 0x000fc40003f25270 */
[----:B-----5:R-:W-:-:S04]  /*04d0*/  FADD R21, R22, R21 ;  /* 0x0000001516157221 */ /* 0x020fc80000000000 */
[----:B------:R-:W-:-:S04]  /*04e0*/  FADD R20, R21, R20 ;  /* 0x0000001415147221 */ /* 0x000fc80000000000 */
        /* <DEDUP_REMOVED lines=9> */
[----:B--2---:R-:W-:-:S04]  /*0580*/  FADD R6, R13, R6 ;  /* 0x000000060d067221 */ /* 0x004fc80000000000 */
[----:B------:R-:W-:Y:S01]  /*0590*/  FADD R6, R6, R23 ;  /* 0x0000001706067221 */ /* 0x000fe20000000000 */
[----:B------:R-:W-:Y:S06]  /*05a0*/  @P1 BRA `(.L_x_4) ;  /* 0xfffffffc006c1947 */ /* 0x000fec000383ffff */
.L_x_3:
[----:B0-----:R-:W-:Y:S05]  /*05b0*/  BSYNC.RECONVERGENT B1 ;  /* 0x0000000000017941 */ /* 0x001fea0003800200 */
.L_x_2:
[----:B------:R-:W-:Y:S05]  /*05c0*/  @!P0 BRA `(.L_x_1) ;  /* 0x0000000000e08947 */ /* 0x000fea0003800000 */
[----:B------:R-:W-:Y:S01]  /*05d0*/  ISETP.GE.U32.AND P0, PT, R26, 0x8, PT ;  /* 0x000000081a00780c */ /* 0x000fe20003f06070 */
[----:B------:R-:W-:Y:S01]  /*05e0*/  BSSY.RECONVERGENT B1, `(.L_x_5) ;  /* 0x0000018000017945 */ /* 0x000fe20003800200 */
[----:B------:R-:W-:-:S04]  /*05f0*/  LOP3.LUT R10, R9, 0x7, RZ, 0xc0, !PT ;  /* 0x00000007090a7812 */ /* 0x000fc800078ec0ff */
[----:B------:R-:W-:-:S07]  /*0600*/  ISETP.NE.AND P1, PT, R10, RZ, PT ;  /* 0x000000ff0a00720c */ /* 0x000fce0003f25270 */
[----:B------:R-:W-:Y:S06]  /*0610*/  @!P0 BRA `(.L_x_6) ;  /* 0x0000000000508947 */ /* 0x000fec0003800000 */
[----:B------:R-:W0:Y:S01]  /*0620*/  LDC.64 R2, c[0x0][0x380] ;  /* 0x0000e000ff027b82 */ /* 0x000e220000000a00 */
[----:B------:R-:W-:-:S05]  /*0630*/  IADD3 R5, PT, PT, R7, R8, RZ ;  /* 0x0000000807057210 */ /* 0x000fca0007ffe0ff */
[----:B0-----:R-:W-:-:S05]  /*0640*/  IMAD.WIDE R2, R5, 0x4, R2 ;  /* 0x0000000405027825 */ /* 0x001fca00078e0202 */
[----:B------:R-:W2:Y:S04]  /*0650*/  LDG.E R5, desc[UR4][R2.64] ;  /* 0x0000000402057981 */ /* 0x000ea8000c1e1900 */
[----:B------:R-:W3:Y:S04]  /*0660*/  LDG.E R4, desc[UR4][R2.64+0x4] ;  /* 0x0000040402047981 */ /* 0x000ee8000c1e1900 */
[----:B------:R-:W4:Y:S04]  /*0670*/  LDG.E R11, desc[UR4][R2.64+0x8] ;  /* 0x00000804020b7981 */ /* 0x000f28000c1e1900 */
[----:B------:R-:W5:Y:S04]  /*0680*/  LDG.E R13, desc[UR4][R2.64+0xc] ;  /* 0x00000c04020d7981 */ /* 0x000f68000c1e1900 */
[----:B------:R-:W5:Y:S04]  /*0690*/  LDG.E R15, desc[UR4][R2.64+0x10] ;  /* 0x00001004020f7981 */ /* 0x000f68000c1e1900 */
[----:B------:R-:W5:Y:S04]  /*06a0*/  LDG.E R17, desc[UR4][R2.64+0x14] ;  /* 0x0000140402117981 */ /* 0x000f68000c1e1900 */
[----:B------:R-:W5:Y:S04]  /*06b0*/  LDG.E R19, desc[UR4][R2.64+0x18] ;  /* 0x0000180402137981 */ /* 0x000f68000c1e1900 */
[----:B------:R-:W5:Y:S01]  /*06c0*/  LDG.E R21, desc[UR4][R2.64+0x1c] ;  /* 0x00001c0402157981 */ /* 0x000f62000c1e1900 */
[----:B------:R-:W-:Y:S01]  /*06d0*/  IADD3 R8, PT, PT, R8, 0x8, RZ ;  /* 0x0000000808087810 */ /* 0x000fe20007ffe0ff */
[----:B--2---:R-:W-:-:S04]  /*06e0*/  FADD R5, R6, R5 ;  /* 0x0000000506057221 */ /* 0x004fc80000000000 */
[----:B---3--:R-:W-:-:S04]  /*06f0*/  FADD R4, R5, R4 ;  /* 0x0000000405047221 */ /* 0x008fc80000000000 */
[----:B----4-:R-:W-:-:S04]  /*0700*/  FADD R4, R4, R11 ;  /* 0x0000000b04047221 */ /* 0x010fc80000000000 */
[----:B-----5:R-:W-:-:S04]  /*0710*/  FADD R4, R4, R13 ;  /* 0x0000000d04047221 */ /* 0x020fc80000000000 */
[----:B------:R-:W-:-:S04]  /*0720*/  FADD R4, R4, R15 ;  /* 0x0000000f04047221 */ /* 0x000fc80000000000 */
[----:B------:R-:W-:-:S04]  /*0730*/  FADD R4, R4, R17 ;  /* 0x0000001104047221 */ /* 0x000fc80000000000 */
[----:B------:R-:W-:-:S04]  /*0740*/  FADD R4, R4, R19 ;  /* 0x0000001304047221 */ /* 0x000fc80000000000 */
[----:B------:R-:W-:-:S07]  /*0750*/  FADD R6, R4, R21 ;  /* 0x0000001504067221 */ /* 0x000fce0000000000 */
.L_x_6:
[----:B------:R-:W-:Y:S05]  /*0760*/  BSYNC.RECONVERGENT B1 ;  /* 0x0000000000017941 */ /* 0x000fea0003800200 */
.L_x_5:
        /* <DEDUP_REMOVED lines=12> */
[----:B------:R-:W5:Y:S01]  /*0830*/  LDG.E R13, desc[UR4][R2.64+0xc] ;  /* 0x00000c04020d7981 */ /* 0x000f62000c1e1900 */
[----:B------:R-:W-:-:S02]  /*0840*/  VIADD R8, R8, 0x4 ;  /* 0x0000000408087836 */ /* 0x000fc40000000000 */
[----:B--2---:R-:W-:-:S04]  /*0850*/  FADD R5, R6, R5 ;  /* 0x0000000506057221 */ /* 0x004fc80000000000 */
[----:B---3--:R-:W-:-:S04]  /*0860*/  FADD R4, R5, R4 ;  /* 0x0000000405047221 */ /* 0x008fc80000000000 */
[----:B----4-:R-:W-:-:S04]  /*0870*/  FADD R4, R4, R11 ;  /* 0x0000000b04047221 */ /* 0x010fc80000000000 */
[----:B-----5:R-:W-:-:S07]  /*0880*/  FADD R6, R4, R13 ;  /* 0x0000000d04067221 */ /* 0x020fce0000000000 */
.L_x_8:
[----:B------:R-:W-:Y:S05]  /*0890*/  BSYNC.RECONVERGENT B1 ;  /* 0x0000000000017941 */ /* 0x000fea0003800200 */
.L_x_7:
[----:B------:R-:W-:Y:S05]  /*08a0*/  @!P1 BRA `(.L_x_1) ;  /* 0x0000000000289947 */ /* 0x000fea0003800000 */
[----:B------:R-:W0:Y:S01]  /*08b0*/  LDC.64 R4, c[0x0][0x380] ;  /* 0x0000e000ff047b82 */ /* 0x000e220000000a00 */
[----:B------:R-:W-:Y:S02]  /*08c0*/  IADD3 R7, PT, PT, R7, R8, RZ ;  /* 0x0000000807077210 */ /* 0x000fe40007ffe0ff */
[----:B------:R-:W-:-:S07]  /*08d0*/  IADD3 R8, PT, PT, -R9, RZ, RZ ;  /* 0x000000ff09087210 */ /* 0x000fce0007ffe1ff */
.L_x_9:
[----:B0-----:R-:W-:-:S06]  /*08e0*/  IMAD.WIDE R2, R7, 0x4, R4 ;  /* 0x0000000407027825 */ /* 0x001fcc00078e0204 */
[----:B------:R-:W2:Y:S01]  /*08f0*/  LDG.E R3, desc[UR4][R2.64] ;  /* 0x0000000402037981 */ /* 0x000ea2000c1e1900 */
[----:B------:R-:W-:Y:S02]  /*0900*/  IADD3 R8, PT, PT, R8, 0x1, RZ ;  /* 0x0000000108087810 */ /* 0x000fe40007ffe0ff */
[----:B------:R-:W-:Y:S02]  /*0910*/  IADD3 R7, PT, PT, R7, 0x1, RZ ;  /* 0x0000000107077810 */ /* 0x000fe40007ffe0ff */
[----:B------:R-:W-:Y:S01]  /*0920*/  ISETP.NE.AND P0, PT, R8, RZ, PT ;  /* 0x000000ff0800720c */ /* 0x000fe20003f05270 */
[----:B--2---:R-:W-:-:S12]  /*0930*/  FADD R6, R3, R6 ;  /* 0x0000000603067221 */ /* 0x004fd80000000000 */
[----:B------:R-:W-:Y:S05]  /*0940*/  @P0 BRA `(.L_x_9) ;  /* 0xfffffffc00e40947 */ /* 0x000fea000383ffff */
.L_x_1:
[----:B0-----:R-:W-:Y:S05]  /*0950*/  BSYNC.RECONVERGENT B0 ;  /* 0x0000000000007941 */ /* 0x001fea0003800200 */
.L_x_0:
[----:B------:R-:W0:Y:S02]  /*0960*/  LDC.64 R2, c[0x0][0x388] ;  /* 0x0000e200ff027b82 */ /* 0x000e240000000a00 */
[----:B0-----:R-:W-:-:S05]  /*0970*/  IMAD.WIDE R2, R0, 0x4, R2 ;  /* 0x0000000400027825 */ /* 0x001fca00078e0202 */
[----:B------:R-:W-:Y:S01]  /*0980*/  STG.E desc[UR4][R2.64], R6 ;  /* 0x0000000602007986 */ /* 0x000fe2000c101904 */
[----:B------:R-:W-:Y:S05]  /*0990*/  EXIT ;  /* 0x000000000000794d */ /* 0x000fea0003800000 */
.L_x_10:
[----:B------:R-:W-:-:S00]  /*09a0*/  BRA `(.L_x_10) ;  /* 0xfffffffc00fc7947 */ /* 0x000fc0000383ffff */
[----:B------:R-:W-:-:S00]  /*09b0*/  NOP ;  /* 0x0000000000007918 */ /* 0x000fc00000000000 */
        /* <DEDUP_REMOVED lines=12> */
.L_x_11:


//--------------------- .nv.shared.reserved.0     --------------------------
	.section	.nv.shared.reserved.0,"aw",@nobits
	.weak		__nv_reservedSMEM_offset_0_alias
	.size		__nv_reservedSMEM_offset_0_alias, 0, 64
	.other		__nv_reservedSMEM_offset_0_alias,@"STO_CUDA_RESERVED_SHARED STV_DEFAULT"
__nv_reservedSMEM_offset_0_alias:
	.zero		0
	.zero		64


//--------------------- .nv.constant0._Z11scan_kernelPKfPfii --------------------------
	.section	.nv.constant0._Z11scan_kernelPKfPfii,"a",@progbits
	.sectionflags	@""
	.align	4
.nv.constant0._Z11scan_kernelPKfPfii:
	.zero		920


//--------------------- SYMBOLS --------------------------

	.type		.nv.reservedSmem.offset0,@object
	.size		.nv.reservedSmem.offset0,0x4
